//
// Generated by NVIDIA NVVM Compiler
//
// Compiler Build ID: CL-36424714
// Cuda compilation tools, release 13.0, V13.0.88
// Based on NVVM 20.0.0
//

.version 9.0
.target sm_100
.address_size 64

	// .globl	_Z21matrixVectorMulKernelPiS_S_m

.visible .entry _Z21matrixVectorMulKernelPiS_S_m(
	.param .u64 .ptr .align 1 _Z21matrixVectorMulKernelPiS_S_m_param_0,
	.param .u64 .ptr .align 1 _Z21matrixVectorMulKernelPiS_S_m_param_1,
	.param .u64 .ptr .align 1 _Z21matrixVectorMulKernelPiS_S_m_param_2,
	.param .u64 _Z21matrixVectorMulKernelPiS_S_m_param_3
)
{
	.reg .pred 	%p<12>;
	.reg .b32 	%r<124>;
	.reg .b64 	%rd<156>;

	ld.param.u64 	%rd30, [_Z21matrixVectorMulKernelPiS_S_m_param_0];
	ld.param.u64 	%rd31, [_Z21matrixVectorMulKernelPiS_S_m_param_1];
	ld.param.u64 	%rd28, [_Z21matrixVectorMulKernelPiS_S_m_param_2];
	ld.param.u64 	%rd29, [_Z21matrixVectorMulKernelPiS_S_m_param_3];
	cvta.to.global.u64 	%rd1, %rd31;
	cvta.to.global.u64 	%rd2, %rd30;
	mov.u32 	%r20, %ctaid.x;
	mov.u32 	%r1, %ntid.x;
	mov.u32 	%r21, %tid.x;
	mad.lo.s32 	%r115, %r20, %r1, %r21;
	cvt.s64.s32 	%rd149, %r115;
	setp.le.u64 	%p1, %rd29, %rd149;
	@%p1 bra 	$L__BB0_16;
	and.b64  	%rd4, %rd29, 15;
	add.s64 	%rd5, %rd4, -1;
	and.b64  	%rd6, %rd29, 7;
	add.s64 	%rd7, %rd6, -1;
	and.b64  	%rd8, %rd29, -16;
	and.b64  	%rd9, %rd29, 3;
	shl.b64 	%rd10, %rd29, 2;
	mov.u32 	%r22, %nctaid.x;
	mul.lo.s32 	%r3, %r1, %r22;
	cvta.to.global.u64 	%rd11, %rd28;
$L__BB0_2:
	setp.lt.u64 	%p2, %rd29, 16;
	mul.lo.s64 	%rd13, %rd149, %rd29;
	mov.b32 	%r123, 0;
	mov.b64 	%rd154, 0;
	@%p2 bra 	$L__BB0_5;
	add.s64 	%rd151, %rd1, 32;
	mad.lo.s64 	%rd33, %rd10, %rd149, %rd2;
	add.s64 	%rd150, %rd33, 32;
	mov.b32 	%r123, 0;
	mov.u64 	%rd152, %rd8;
$L__BB0_4:
	.pragma "nounroll";
	ld.global.u32 	%r26, [%rd150+-32];
	ld.global.u32 	%r27, [%rd151+-32];
	mad.lo.s32 	%r28, %r27, %r26, %r123;
	ld.global.u32 	%r29, [%rd150+-28];
	ld.global.u32 	%r30, [%rd151+-28];
	mad.lo.s32 	%r31, %r30, %r29, %r28;
	ld.global.u32 	%r32, [%rd150+-24];
	ld.global.u32 	%r33, [%rd151+-24];
	mad.lo.s32 	%r34, %r33, %r32, %r31;
	ld.global.u32 	%r35, [%rd150+-20];
	ld.global.u32 	%r36, [%rd151+-20];
	mad.lo.s32 	%r37, %r36, %r35, %r34;
	ld.global.u32 	%r38, [%rd150+-16];
	ld.global.u32 	%r39, [%rd151+-16];
	mad.lo.s32 	%r40, %r39, %r38, %r37;
	ld.global.u32 	%r41, [%rd150+-12];
	ld.global.u32 	%r42, [%rd151+-12];
	mad.lo.s32 	%r43, %r42, %r41, %r40;
	ld.global.u32 	%r44, [%rd150+-8];
	ld.global.u32 	%r45, [%rd151+-8];
	mad.lo.s32 	%r46, %r45, %r44, %r43;
	ld.global.u32 	%r47, [%rd150+-4];
	ld.global.u32 	%r48, [%rd151+-4];
	mad.lo.s32 	%r49, %r48, %r47, %r46;
	ld.global.u32 	%r50, [%rd150];
	ld.global.u32 	%r51, [%rd151];
	mad.lo.s32 	%r52, %r51, %r50, %r49;
	ld.global.u32 	%r53, [%rd150+4];
	ld.global.u32 	%r54, [%rd151+4];
	mad.lo.s32 	%r55, %r54, %r53, %r52;
	ld.global.u32 	%r56, [%rd150+8];
	ld.global.u32 	%r57, [%rd151+8];
	mad.lo.s32 	%r58, %r57, %r56, %r55;
	ld.global.u32 	%r59, [%rd150+12];
	ld.global.u32 	%r60, [%rd151+12];
	mad.lo.s32 	%r61, %r60, %r59, %r58;
	ld.global.u32 	%r62, [%rd150+16];
	ld.global.u32 	%r63, [%rd151+16];
	mad.lo.s32 	%r64, %r63, %r62, %r61;
	ld.global.u32 	%r65, [%rd150+20];
	ld.global.u32 	%r66, [%rd151+20];
	mad.lo.s32 	%r67, %r66, %r65, %r64;
	ld.global.u32 	%r68, [%rd150+24];
	ld.global.u32 	%r69, [%rd151+24];
	mad.lo.s32 	%r70, %r69, %r68, %r67;
	ld.global.u32 	%r71, [%rd150+28];
	ld.global.u32 	%r72, [%rd151+28];
	mad.lo.s32 	%r123, %r72, %r71, %r70;
	add.s64 	%rd152, %rd152, -16;
	add.s64 	%rd151, %rd151, 64;
	add.s64 	%rd150, %rd150, 64;
	setp.ne.s64 	%p3, %rd152, 0;
	mov.u64 	%rd154, %rd8;
	@%p3 bra 	$L__BB0_4;
$L__BB0_5:
	setp.eq.s64 	%p4, %rd4, 0;
	@%p4 bra 	$L__BB0_15;
	setp.lt.u64 	%p5, %rd5, 7;
	@%p5 bra 	$L__BB0_8;
	add.s64 	%rd34, %rd154, %rd13;
	shl.b64 	%rd35, %rd34, 2;
	add.s64 	%rd36, %rd2, %rd35;
	ld.global.u32 	%r74, [%rd36];
	shl.b64 	%rd37, %rd154, 2;
	add.s64 	%rd38, %rd1, %rd37;
	ld.global.u32 	%r75, [%rd38];
	mad.lo.s32 	%r76, %r75, %r74, %r123;
	add.s64 	%rd39, %rd154, 1;
	and.b64  	%rd40, %rd39, 4294967295;
	add.s64 	%rd41, %rd40, %rd13;
	shl.b64 	%rd42, %rd41, 2;
	add.s64 	%rd43, %rd2, %rd42;
	ld.global.u32 	%r77, [%rd43];
	shl.b64 	%rd44, %rd39, 2;
	and.b64  	%rd45, %rd44, 17179869180;
	add.s64 	%rd46, %rd1, %rd45;
	ld.global.u32 	%r78, [%rd46];
	mad.lo.s32 	%r79, %r78, %r77, %r76;
	add.s64 	%rd47, %rd154, 2;
	and.b64  	%rd48, %rd47, 4294967295;
	add.s64 	%rd49, %rd48, %rd13;
	shl.b64 	%rd50, %rd49, 2;
	add.s64 	%rd51, %rd2, %rd50;
	ld.global.u32 	%r80, [%rd51];
	shl.b64 	%rd52, %rd47, 2;
	and.b64  	%rd53, %rd52, 17179869180;
	add.s64 	%rd54, %rd1, %rd53;
	ld.global.u32 	%r81, [%rd54];
	mad.lo.s32 	%r82, %r81, %r80, %r79;
	add.s64 	%rd55, %rd154, 3;
	and.b64  	%rd56, %rd55, 4294967295;
	add.s64 	%rd57, %rd56, %rd13;
	shl.b64 	%rd58, %rd57, 2;
	add.s64 	%rd59, %rd2, %rd58;
	ld.global.u32 	%r83, [%rd59];
	shl.b64 	%rd60, %rd55, 2;
	and.b64  	%rd61, %rd60, 17179869180;
	add.s64 	%rd62, %rd1, %rd61;
	ld.global.u32 	%r84, [%rd62];
	mad.lo.s32 	%r85, %r84, %r83, %r82;
	add.s64 	%rd63, %rd154, 4;
	and.b64  	%rd64, %rd63, 4294967295;
	add.s64 	%rd65, %rd64, %rd13;
	shl.b64 	%rd66, %rd65, 2;
	add.s64 	%rd67, %rd2, %rd66;
	ld.global.u32 	%r86, [%rd67];
	shl.b64 	%rd68, %rd63, 2;
	and.b64  	%rd69, %rd68, 17179869180;
	add.s64 	%rd70, %rd1, %rd69;
	ld.global.u32 	%r87, [%rd70];
	mad.lo.s32 	%r88, %r87, %r86, %r85;
	add.s64 	%rd71, %rd154, 5;
	and.b64  	%rd72, %rd71, 4294967295;
	add.s64 	%rd73, %rd72, %rd13;
	shl.b64 	%rd74, %rd73, 2;
	add.s64 	%rd75, %rd2, %rd74;
	ld.global.u32 	%r89, [%rd75];
	shl.b64 	%rd76, %rd71, 2;
	and.b64  	%rd77, %rd76, 17179869180;
	add.s64 	%rd78, %rd1, %rd77;
	ld.global.u32 	%r90, [%rd78];
	mad.lo.s32 	%r91, %r90, %r89, %r88;
	add.s64 	%rd79, %rd154, 6;
	and.b64  	%rd80, %rd79, 4294967295;
	add.s64 	%rd81, %rd80, %rd13;
	shl.b64 	%rd82, %rd81, 2;
	add.s64 	%rd83, %rd2, %rd82;
	ld.global.u32 	%r92, [%rd83];
	shl.b64 	%rd84, %rd79, 2;
	and.b64  	%rd85, %rd84, 17179869180;
	add.s64 	%rd86, %rd1, %rd85;
	ld.global.u32 	%r93, [%rd86];
	mad.lo.s32 	%r94, %r93, %r92, %r91;
	add.s64 	%rd87, %rd154, 7;
	and.b64  	%rd88, %rd87, 4294967295;
	add.s64 	%rd89, %rd88, %rd13;
	shl.b64 	%rd90, %rd89, 2;
	add.s64 	%rd91, %rd2, %rd90;
	ld.global.u32 	%r95, [%rd91];
	shl.b64 	%rd92, %rd87, 2;
	and.b64  	%rd93, %rd92, 17179869180;
	add.s64 	%rd94, %rd1, %rd93;
	ld.global.u32 	%r96, [%rd94];
	mad.lo.s32 	%r123, %r96, %r95, %r94;
	add.s64 	%rd95, %rd154, 8;
	and.b64  	%rd154, %rd95, 4294967295;
$L__BB0_8:
	setp.eq.s64 	%p6, %rd6, 0;
	@%p6 bra 	$L__BB0_15;
	setp.lt.u64 	%p7, %rd7, 3;
	@%p7 bra 	$L__BB0_11;
	add.s64 	%rd96, %rd154, %rd13;
	shl.b64 	%rd97, %rd96, 2;
	add.s64 	%rd98, %rd2, %rd97;
	ld.global.u32 	%r98, [%rd98];
	shl.b64 	%rd99, %rd154, 2;
	add.s64 	%rd100, %rd1, %rd99;
	ld.global.u32 	%r99, [%rd100];
	mad.lo.s32 	%r100, %r99, %r98, %r123;
	add.s64 	%rd101, %rd154, 1;
	and.b64  	%rd102, %rd101, 4294967295;
	add.s64 	%rd103, %rd102, %rd13;
	shl.b64 	%rd104, %rd103, 2;
	add.s64 	%rd105, %rd2, %rd104;
	ld.global.u32 	%r101, [%rd105];
	shl.b64 	%rd106, %rd101, 2;
	and.b64  	%rd107, %rd106, 17179869180;
	add.s64 	%rd108, %rd1, %rd107;
	ld.global.u32 	%r102, [%rd108];
	mad.lo.s32 	%r103, %r102, %r101, %r100;
	add.s64 	%rd109, %rd154, 2;
	and.b64  	%rd110, %rd109, 4294967295;
	add.s64 	%rd111, %rd110, %rd13;
	shl.b64 	%rd112, %rd111, 2;
	add.s64 	%rd113, %rd2, %rd112;
	ld.global.u32 	%r104, [%rd113];
	shl.b64 	%rd114, %rd109, 2;
	and.b64  	%rd115, %rd114, 17179869180;
	add.s64 	%rd116, %rd1, %rd115;
	ld.global.u32 	%r105, [%rd116];
	mad.lo.s32 	%r106, %r105, %r104, %r103;
	add.s64 	%rd117, %rd154, 3;
	and.b64  	%rd118, %rd117, 4294967295;
	add.s64 	%rd119, %rd118, %rd13;
	shl.b64 	%rd120, %rd119, 2;
	add.s64 	%rd121, %rd2, %rd120;
	ld.global.u32 	%r107, [%rd121];
	shl.b64 	%rd122, %rd117, 2;
	and.b64  	%rd123, %rd122, 17179869180;
	add.s64 	%rd124, %rd1, %rd123;
	ld.global.u32 	%r108, [%rd124];
	mad.lo.s32 	%r123, %r108, %r107, %r106;
	add.s64 	%rd125, %rd154, 4;
	and.b64  	%rd154, %rd125, 4294967295;
$L__BB0_11:
	setp.eq.s64 	%p8, %rd9, 0;
	@%p8 bra 	$L__BB0_15;
	setp.eq.s64 	%p9, %rd9, 1;
	add.s64 	%rd126, %rd154, %rd13;
	shl.b64 	%rd127, %rd126, 2;
	add.s64 	%rd128, %rd2, %rd127;
	ld.global.u32 	%r109, [%rd128];
	shl.b64 	%rd129, %rd154, 2;
	add.s64 	%rd130, %rd1, %rd129;
	ld.global.u32 	%r110, [%rd130];
	mad.lo.s32 	%r123, %r110, %r109, %r123;
	@%p9 bra 	$L__BB0_15;
	setp.eq.s64 	%p10, %rd9, 2;
	add.s64 	%rd131, %rd154, 1;
	and.b64  	%rd132, %rd131, 4294967295;
	add.s64 	%rd133, %rd132, %rd13;
	shl.b64 	%rd134, %rd133, 2;
	add.s64 	%rd135, %rd2, %rd134;
	ld.global.u32 	%r111, [%rd135];
	shl.b64 	%rd136, %rd131, 2;
	and.b64  	%rd137, %rd136, 17179869180;
	add.s64 	%rd138, %rd1, %rd137;
	ld.global.u32 	%r112, [%rd138];
	mad.lo.s32 	%r123, %r112, %r111, %r123;
	@%p10 bra 	$L__BB0_15;
	add.s64 	%rd139, %rd154, 2;
	and.b64  	%rd140, %rd139, 4294967295;
	add.s64 	%rd141, %rd140, %rd13;
	shl.b64 	%rd142, %rd141, 2;
	add.s64 	%rd143, %rd2, %rd142;
	ld.global.u32 	%r113, [%rd143];
	shl.b64 	%rd144, %rd139, 2;
	and.b64  	%rd145, %rd144, 17179869180;
	add.s64 	%rd146, %rd1, %rd145;
	ld.global.u32 	%r114, [%rd146];
	mad.lo.s32 	%r123, %r114, %r113, %r123;
$L__BB0_15:
	shl.b64 	%rd147, %rd149, 2;
	add.s64 	%rd148, %rd11, %rd147;
	st.global.u32 	[%rd148], %r123;
	add.s32 	%r115, %r115, %r3;
	cvt.s64.s32 	%rd149, %r115;
	setp.gt.u64 	%p11, %rd29, %rd149;
	@%p11 bra 	$L__BB0_2;
$L__BB0_16:
	ret;

}


// ===== COMPILED SASS (sm_100) =====

	.target	sm_100

	.elftype	@"ET_EXEC"


//--------------------- .note.nv.tkinfo           --------------------------
	.section	.note.nv.tkinfo,"",@"SHT_NOTE"
	.sectionflags	@"SHF_NOTE_NV_TKINFO"
	.tkinfo
        /*0018*/ 	.word	0x00000002
        /*0030*/ 	.string	""
        /*0030*/ 	.string	"ptxas"
        /*0030*/ 	.string	"Cuda compilation tools, release 13.0, V13.0.88"
        /*0030*/ 	.string	"Build cuda_13.0.r13.0/compiler.36424714_0"
        /*0030*/ 	.string	"-arch sm_100 -m 64 "



//--------------------- .note.nv.cuinfo           --------------------------
	.section	.note.nv.cuinfo,"",@"SHT_NOTE"
	.sectionflags	@"SHF_NOTE_NV_CUINFO"
        /*0018*/ 	.short	0x0002
        /*001a*/ 	.short	0x0064
        /*001c*/ 	.short	0x0082
	.zero		2


//--------------------- .nv.info                  --------------------------
	.section	.nv.info,"",@"SHT_CUDA_INFO"
	.align	4


	//----- nvinfo : EIATTR_REGCOUNT
	.align		4
        /*0000*/ 	.byte	0x04, 0x2f
        /*0002*/ 	.short	(.L_1 - .L_0)
	.align		4
.L_0:
        /*0004*/ 	.word	index@(_Z21matrixVectorMulKernelPiS_S_m)
        /*0008*/ 	.word	0x00000020


	//----- nvinfo : EIATTR_FRAME_SIZE
	.align		4
.L_1:
        /*000c*/ 	.byte	0x04, 0x11
        /*000e*/ 	.short	(.L_3 - .L_2)
	.align		4
.L_2:
        /*0010*/ 	.word	index@(_Z21matrixVectorMulKernelPiS_S_m)
        /*0014*/ 	.word	0x00000000


	//----- nvinfo : EIATTR_MIN_STACK_SIZE
	.align		4
.L_3:
        /*0018*/ 	.byte	0x04, 0x12
        /*001a*/ 	.short	(.L_5 - .L_4)
	.align		4
.L_4:
        /*001c*/ 	.word	index@(_Z21matrixVectorMulKernelPiS_S_m)
        /*0020*/ 	.word	0x00000000
.L_5:


//--------------------- .nv.compat                --------------------------
	.section	.nv.compat,"",@"SHT_CUDA_COMPAT_INFO"
	.align	4
        /*0000*/ 	.byte	0x02, 0x09, 0x00, 0x00, 0x02, 0x02, 0x01, 0x00, 0x02, 0x05, 0x05, 0x00, 0x03, 0x07, 0x01, 0x01
        /*0010*/ 	.byte	0x02, 0x03, 0x00, 0x00, 0x02, 0x06, 0x01, 0x00, 0x04, 0x0b, 0x08, 0x00, 0x09, 0x00, 0x00, 0x00
        /*0020*/ 	.byte	0x00, 0x00, 0x00, 0x00


//--------------------- .nv.info._Z21matrixVectorMulKernelPiS_S_m --------------------------
	.section	.nv.info._Z21matrixVectorMulKernelPiS_S_m,"",@"SHT_CUDA_INFO"
	.sectionflags	@""
	.align	4


	//----- nvinfo : EIATTR_CUDA_API_VERSION
	.align		4
        /*0000*/ 	.byte	0x04, 0x37
        /*0002*/ 	.short	(.L_7 - .L_6)
.L_6:
        /*0004*/ 	.word	0x00000082


	//----- nvinfo : EIATTR_KPARAM_INFO
	.align		4
.L_7:
        /*0008*/ 	.byte	0x04, 0x17
        /*000a*/ 	.short	(.L_9 - .L_8)
.L_8:
        /*000c*/ 	.word	0x00000000
        /*0010*/ 	.short	0x0003
        /*0012*/ 	.short	0x0018
        /*0014*/ 	.byte	0x00, 0xf0, 0x21, 0x00


	//----- nvinfo : EIATTR_KPARAM_INFO
	.align		4
.L_9:
        /*0018*/ 	.byte	0x04, 0x17
        /*001a*/ 	.short	(.L_11 - .L_10)
.L_10:
        /*001c*/ 	.word	0x00000000
        /*0020*/ 	.short	0x0002
        /*0022*/ 	.short	0x0010
        /*0024*/ 	.byte	0x00, 0xf5, 0x21, 0x00


	//----- nvinfo : EIATTR_KPARAM_INFO
	.align		4
.L_11:
        /*0028*/ 	.byte	0x04, 0x17
        /*002a*/ 	.short	(.L_13 - .L_12)
.L_12:
        /*002c*/ 	.word	0x00000000
        /*0030*/ 	.short	0x0001
        /*0032*/ 	.short	0x0008
        /*0034*/ 	.byte	0x00, 0xf5, 0x21, 0x00


	//----- nvinfo : EIATTR_KPARAM_INFO
	.align		4
.L_13:
        /*0038*/ 	.byte	0x04, 0x17
        /*003a*/ 	.short	(.L_15 - .L_14)
.L_14:
        /*003c*/ 	.word	0x00000000
        /*0040*/ 	.short	0x0000
        /*0042*/ 	.short	0x0000
        /*0044*/ 	.byte	0x00, 0xf5, 0x21, 0x00


	//----- nvinfo : EIATTR_SPARSE_MMA_MASK
	.align		4
.L_15:
        /*0048*/ 	.byte	0x03, 0x50
        /*004a*/ 	.short	0x0000


	//----- nvinfo : EIATTR_MAXREG_COUNT
	.align		4
        /*004c*/ 	.byte	0x03, 0x1b
        /*004e*/ 	.short	0x00ff


	//----- nvinfo : EIATTR_MERCURY_ISA_VERSION
	.align		4
        /*0050*/ 	.byte	0x03, 0x5f
        /*0052*/ 	.short	0x0101


	//----- nvinfo : EIATTR_VRC_CTA_INIT_COUNT
	.align		4
        /*0054*/ 	.byte	0x02, 0x4a
	.zero		1
	.zero		1


	//----- nvinfo : EIATTR_EXIT_INSTR_OFFSETS
	.align		4
        /*0058*/ 	.byte	0x04, 0x1c
        /*005a*/ 	.short	(.L_17 - .L_16)


	//   ....[0]....
.L_16:
        /*005c*/ 	.word	0x00000090


	//   ....[1]....
        /*0060*/ 	.word	0x00001750


	//----- nvinfo : EIATTR_CRS_STACK_SIZE
	.align		4
.L_17:
        /*0064*/ 	.byte	0x04, 0x1e
        /*0066*/ 	.short	(.L_19 - .L_18)
.L_18:
        /*0068*/ 	.word	0x00000000


	//----- nvinfo : EIATTR_CBANK_PARAM_SIZE
	.align		4
.L_19:
        /*006c*/ 	.byte	0x03, 0x19
        /*006e*/ 	.short	0x0020


	//----- nvinfo : EIATTR_PARAM_CBANK
	.align		4
        /*0070*/ 	.byte	0x04, 0x0a
        /*0072*/ 	.short	(.L_21 - .L_20)
	.align		4
.L_20:
        /*0074*/ 	.word	index@(.nv.constant0._Z21matrixVectorMulKernelPiS_S_m)
        /*0078*/ 	.short	0x0380
        /*007a*/ 	.short	0x0020


	//----- nvinfo : EIATTR_SW_WAR
	.align		4
.L_21:
        /*007c*/ 	.byte	0x04, 0x36
        /*007e*/ 	.short	(.L_23 - .L_22)
.L_22:
        /*0080*/ 	.word	0x00000008
.L_23:


//--------------------- .nv.callgraph             --------------------------
	.section	.nv.callgraph,"",@"SHT_CUDA_CALLGRAPH"
	.align	4
	.sectionentsize	8
	.align		4
        /*0000*/ 	.word	0x00000000
	.align		4
        /*0004*/ 	.word	0xffffffff
	.align		4
        /*0008*/ 	.word	0x00000000
	.align		4
        /*000c*/ 	.word	0xfffffffe
	.align		4
        /*0010*/ 	.word	0x00000000
	.align		4
        /*0014*/ 	.word	0xfffffffd
	.align		4
        /*0018*/ 	.word	0x00000000
	.align		4
        /*001c*/ 	.word	0xfffffffc


//--------------------- .text._Z21matrixVectorMulKernelPiS_S_m --------------------------
	.section	.text._Z21matrixVectorMulKernelPiS_S_m,"ax",@progbits
	.align	128
        .global         _Z21matrixVectorMulKernelPiS_S_m
        .type           _Z21matrixVectorMulKernelPiS_S_m,@function
        .size           _Z21matrixVectorMulKernelPiS_S_m,(.L_x_7 - _Z21matrixVectorMulKernelPiS_S_m)
        .other          _Z21matrixVectorMulKernelPiS_S_m,@"STO_CUDA_ENTRY STV_DEFAULT"
_Z21matrixVectorMulKernelPiS_S_m:
.text._Z21matrixVectorMulKernelPiS_S_m:
[----:B------:R-:W-:Y:S01]  /*0000*/  LDC R1, c[0x0][0x37c] ;  /* 0x0000df00ff017b82 */ /* 0x000fe20000000800 */
[----:B------:R-:W0:Y:S07]  /*0010*/  S2R R0, SR_TID.X ;  /* 0x0000000000007919 */ /* 0x000e2e0000002100 */
[----:B------:R-:W0:Y:S08]  /*0020*/  S2UR UR4, SR_CTAID.X ;  /* 0x00000000000479c3 */ /* 0x000e300000002500 */
[----:B------:R-:W0:Y:S08]  /*0030*/  LDC R11, c[0x0][0x360] ;  /* 0x0000d800ff0b7b82 */ /* 0x000e300000000800 */
[----:B------:R-:W1:Y:S01]  /*0040*/  LDC.64 R12, c[0x0][0x398] ;  /* 0x0000e600ff0c7b82 */ /* 0x000e620000000a00 */
[----:B0-----:R-:W-:-:S05]  /*0050*/  IMAD R9, R11, UR4, R0 ;  /* 0x000000040b097c24 */ /* 0x001fca000f8e0200 */
[----:B------:R-:W-:Y:S02]  /*0060*/  SHF.R.S32.HI R7, RZ, 0x1f, R9 ;  /* 0x0000001fff077819 */ /* 0x000fe40000011409 */
[----:B-1----:R-:W-:-:S04]  /*0070*/  ISETP.GE.U32.AND P0, PT, R9, R12, PT ;  /* 0x0000000c0900720c */ /* 0x002fc80003f06070 */
[----:B------:R-:W-:-:S13]  /*0080*/  ISETP.GE.U32.AND.EX P0, PT, R7, R13, PT, P0 ;  /* 0x0000000d0700720c */ /* 0x000fda0003f06100 */
[----:B------:R-:W-:Y:S05]  /*0090*/  @P0 EXIT ;  /* 0x000000000000094d */ /* 0x000fea0003800000 */
[----:B------:R-:W0:Y:S01]  /*00a0*/  LDCU UR4, c[0x0][0x370] ;  /* 0x00006e00ff0477ac */ /* 0x000e220008000800 */
[C---:B------:R-:W-:Y:S01]  /*00b0*/  LOP3.LUT R0, R12.reuse, 0xf, RZ, 0xc0, !PT ;  /* 0x0000000f0c007812 */ /* 0x040fe200078ec0ff */
[C---:B------:R-:W-:Y:S01]  /*00c0*/  IMAD.SHL.U32 R6, R12.reuse, 0x4, RZ ;  /* 0x000000040c067824 */ /* 0x040fe200078e00ff */
[----:B------:R-:W-:Y:S01]  /*00d0*/  LOP3.LUT R2, R12, 0x7, RZ, 0xc0, !PT ;  /* 0x000000070c027812 */ /* 0x000fe200078ec0ff */
[----:B------:R-:W-:Y:S01]  /*00e0*/  IMAD.MOV.U32 R8, RZ, RZ, R9 ;  /* 0x000000ffff087224 */ /* 0x000fe200078e0009 */
[----:B------:R-:W-:Y:S01]  /*00f0*/  IADD3 R4, P2, PT, R0, -0x1, RZ ;  /* 0xffffffff00047810 */ /* 0x000fe20007f5e0ff */
[----:B------:R-:W1:Y:S01]  /*0100*/  LDCU.64 UR6, c[0x0][0x358] ;  /* 0x00006b00ff0677ac */ /* 0x000e620008000a00 */
[----:B------:R-:W-:Y:S02]  /*0110*/  IADD3 R3, P3, PT, R2, -0x1, RZ ;  /* 0xffffffff02037810 */ /* 0x000fe40007f7e0ff */
[----:B------:R-:W-:Y:S01]  /*0120*/  ISETP.GE.U32.AND P0, PT, R4, 0x7, PT ;  /* 0x000000070400780c */ /* 0x000fe20003f06070 */
[----:B------:R-:W-:Y:S01]  /*0130*/  IMAD.X R4, RZ, RZ, -0x1, P2 ;  /* 0xffffffffff047424 */ /* 0x000fe200010e06ff */
[----:B------:R-:W-:Y:S01]  /*0140*/  ISETP.GE.U32.AND P1, PT, R3, 0x3, PT ;  /* 0x000000030300780c */ /* 0x000fe20003f26070 */
[----:B------:R-:W-:Y:S01]  /*0150*/  IMAD.X R3, RZ, RZ, -0x1, P3 ;  /* 0xffffffffff037424 */ /* 0x000fe200018e06ff */
[----:B------:R-:W-:-:S02]  /*0160*/  LOP3.LUT R5, R12, 0x3, RZ, 0xc0, !PT ;  /* 0x000000030c057812 */ /* 0x000fc400078ec0ff */
[----:B------:R-:W-:Y:S02]  /*0170*/  ISETP.GE.U32.AND.EX P0, PT, R4, RZ, PT, P0 ;  /* 0x000000ff0400720c */ /* 0x000fe40003f06100 */
[----:B------:R-:W-:Y:S01]  /*0180*/  ISETP.GE.U32.AND.EX P1, PT, R3, RZ, PT, P1 ;  /* 0x000000ff0300720c */ /* 0x000fe20003f26110 */
[----:B0-----:R-:W-:Y:S01]  /*0190*/  IMAD R11, R11, UR4, RZ ;  /* 0x000000040b0b7c24 */ /* 0x001fe2000f8e02ff */
[C---:B------:R-:W-:Y:S02]  /*01a0*/  SHF.L.U64.HI R3, R12.reuse, 0x2, R13 ;  /* 0x000000020c037819 */ /* 0x040fe4000001020d */
[----:B------:R-:W-:-:S09]  /*01b0*/  LOP3.LUT R4, R12, 0xfffffff0, RZ, 0xc0, !PT ;  /* 0xfffffff00c047812 */ /* 0x000fd200078ec0ff */
.L_x_5:
[----:B------:R-:W0:Y:S01]  /*01c0*/  LDC.64 R12, c[0x0][0x398] ;  /* 0x0000e600ff0c7b82 */ /* 0x000e220000000a00 */
[----:B------:R-:W-:Y:S02]  /*01d0*/  IMAD.MOV.U32 R19, RZ, RZ, RZ ;  /* 0x000000ffff137224 */ /* 0x000fe400078e00ff */
[----:B------:R-:W-:Y:S02]  /*01e0*/  IMAD.MOV.U32 R10, RZ, RZ, RZ ;  /* 0x000000ffff0a7224 */ /* 0x000fe400078e00ff */
[----:B------:R-:W-:Y:S01]  /*01f0*/  IMAD.MOV.U32 R23, RZ, RZ, RZ ;  /* 0x000000ffff177224 */ /* 0x000fe200078e00ff */
[----:B0-----:R-:W-:-:S04]  /*0200*/  ISETP.GE.U32.AND P2, PT, R12, 0x10, PT ;  /* 0x000000100c00780c */ /* 0x001fc80003f46070 */
[----:B------:R-:W-:-:S13]  /*0210*/  ISETP.GE.U32.AND.EX P2, PT, R13, RZ, PT, P2 ;  /* 0x000000ff0d00720c */ /* 0x000fda0003f46120 */
[----:B------:R-:W-:Y:S05]  /*0220*/  @!P2 BRA `(.L_x_0) ;  /* 0x00000004002ca947 */ /* 0x000fea0003800000 */
[----:B------:R-:W0:Y:S01]  /*0230*/  LDCU.64 UR8, c[0x0][0x380] ;  /* 0x00007000ff0877ac */ /* 0x000e220008000a00 */
[----:B------:R-:W2:Y:S01]  /*0240*/  LDC R23, c[0x0][0x39c] ;  /* 0x0000e700ff177b82 */ /* 0x000ea20000000800 */
[----:B------:R-:W-:Y:S01]  /*0250*/  IMAD R10, R3, R9, RZ ;  /* 0x00000009030a7224 */ /* 0x000fe200078e02ff */
[----:B------:R-:W3:Y:S01]  /*0260*/  LDCU.64 UR4, c[0x0][0x388] ;  /* 0x00007100ff0477ac */ /* 0x000ee20008000a00 */
[----:B------:R-:W-:Y:S02]  /*0270*/  IMAD.MOV.U32 R19, RZ, RZ, RZ ;  /* 0x000000ffff137224 */ /* 0x000fe400078e00ff */
[-C--:B------:R-:W-:Y:S02]  /*0280*/  IMAD R17, R7, R6.reuse, R10 ;  /* 0x0000000607117224 */ /* 0x080fe400078e020a */
[----:B------:R-:W-:Y:S02]  /*0290*/  IMAD.MOV.U32 R18, RZ, RZ, R4 ;  /* 0x000000ffff127224 */ /* 0x000fe400078e0004 */
[----:B0-----:R-:W-:Y:S01]  /*02a0*/  IMAD.WIDE.U32 R14, R9, R6, UR8 ;  /* 0x00000008090e7e25 */ /* 0x001fe2000f8e0006 */
[----:B---3--:R-:W-:-:S02]  /*02b0*/  UIADD3 UR4, UP0, UPT, UR4, 0x20, URZ ;  /* 0x0000002004047890 */ /* 0x008fc4000ff1e0ff */
[----:B------:R-:W-:Y:S01]  /*02c0*/  IADD3 R16, P2, PT, R14, 0x20, RZ ;  /* 0x000000200e107810 */ /* 0x000fe20007f5e0ff */
[----:B--2---:R-:W-:Y:S01]  /*02d0*/  IMAD.MOV.U32 R10, RZ, RZ, R23 ;  /* 0x000000ffff0a7224 */ /* 0x004fe200078e0017 */
[----:B------:R-:W-:-:S03]  /*02e0*/  UIADD3.X UR5, UPT, UPT, URZ, UR5, URZ, UP0, !UPT ;  /* 0x00000005ff057290 */ /* 0x000fc600087fe4ff */
[----:B------:R-:W-:Y:S02]  /*02f0*/  IMAD.X R17, R15, 0x1, R17, P2 ;  /* 0x000000010f117824 */ /* 0x000fe400010e0611 */
[----:B------:R-:W-:Y:S02]  /*0300*/  IMAD.U32 R21, RZ, RZ, UR4 ;  /* 0x00000004ff157e24 */ /* 0x000fe4000f8e00ff */
[----:B------:R-:W-:-:S07]  /*0310*/  IMAD.U32 R24, RZ, RZ, UR5 ;  /* 0x00000005ff187e24 */ /* 0x000fce000f8e00ff */
.L_x_1:
[----:B------:R-:W-:Y:S01]  /*0320*/  IMAD.MOV.U32 R14, RZ, RZ, R21 ;  /* 0x000000ffff0e7224 */ /* 0x000fe200078e0015 */
[----:B-1----:R-:W2:Y:S01]  /*0330*/  LDG.E R22, desc[UR6][R16.64+-0x20] ;  /* 0xffffe00610167981 */ /* 0x002ea2000c1e1900 */
[----:B------:R-:W-:-:S03]  /*0340*/  IMAD.MOV.U32 R15, RZ, RZ, R24 ;  /* 0x000000ffff0f7224 */ /* 0x000fc600078e0018 */
[----:B------:R-:W3:Y:S04]  /*0350*/  LDG.E R25, desc[UR6][R16.64+-0x1c] ;  /* 0xffffe40610197981 */ /* 0x000ee8000c1e1900 */
[----:B------:R-:W2:Y:S04]  /*0360*/  LDG.E R24, desc[UR6][R14.64+-0x20] ;  /* 0xffffe0060e187981 */ /* 0x000ea8000c1e1900 */
[----:B------:R-:W3:Y:S04]  /*0370*/  LDG.E R26, desc[UR6][R14.64+-0x1c] ;  /* 0xffffe4060e1a7981 */ /* 0x000ee8000c1e1900 */
[----:B------:R-:W4:Y:S04]  /*0380*/  LDG.E R20, desc[UR6][R16.64+-0x18] ;  /* 0xffffe80610147981 */ /* 0x000f28000c1e1900 */
[----:B------:R-:W4:Y:S01]  /*0390*/  LDG.E R21, desc[UR6][R14.64+-0x18] ;  /* 0xffffe8060e157981 */ /* 0x000f22000c1e1900 */
[----:B--2---:R-:W-:-:S03]  /*03a0*/  IMAD R24, R22, R24, R19 ;  /* 0x0000001816187224 */ /* 0x004fc600078e0213 */
[----:B------:R-:W2:Y:S04]  /*03b0*/  LDG.E R19, desc[UR6][R16.64+-0x14] ;  /* 0xffffec0610137981 */ /* 0x000ea8000c1e1900 */
[----:B------:R-:W2:Y:S01]  /*03c0*/  LDG.E R22, desc[UR6][R14.64+-0x14] ;  /* 0xffffec060e167981 */ /* 0x000ea2000c1e1900 */
[----:B---3--:R-:W-:-:S03]  /*03d0*/  IMAD R26, R25, R26, R24 ;  /* 0x0000001a191a7224 */ /* 0x008fc600078e0218 */
[----:B------:R-:W3:Y:S04]  /*03e0*/  LDG.E R24, desc[UR6][R16.64+-0x10] ;  /* 0xfffff00610187981 */ /* 0x000ee8000c1e1900 */
[----:B------:R-:W3:Y:S01]  /*03f0*/  LDG.E R25, desc[UR6][R14.64+-0x10] ;  /* 0xfffff0060e197981 */ /* 0x000ee2000c1e1900 */
[----:B----4-:R-:W-:-:S03]  /*0400*/  IMAD R26, R20, R21, R26 ;  /* 0x00000015141a7224 */ /* 0x010fc600078e021a */
        /* <DEDUP_REMOVED lines=29> */
[----:B------:R-:W-:Y:S01]  /*05e0*/  IADD3 R18, P2, PT, R18, -0x10, RZ ;  /* 0xfffffff012127810 */ /* 0x000fe20007f5e0ff */
[----:B--2---:R-:W-:Y:S02]  /*05f0*/  IMAD R26, R19, R22, R26 ;  /* 0x00000016131a7224 */ /* 0x004fe400078e021a */
[----:B------:R0:W2:Y:S04]  /*0600*/  LDG.E R19, desc[UR6][R16.64+0x1c] ;  /* 0x00001c0610137981 */ /* 0x0000a8000c1e1900 */
[----:B------:R-:W2:Y:S01]  /*0610*/  LDG.E R22, desc[UR6][R14.64+0x1c] ;  /* 0x00001c060e167981 */ /* 0x000ea2000c1e1900 */
[----:B------:R-:W-:-:S02]  /*0620*/  IADD3.X R10, PT, PT, R10, -0x1, RZ, P2, !PT ;  /* 0xffffffff0a0a7810 */ /* 0x000fc400017fe4ff */
[----:B------:R-:W-:-:S04]  /*0630*/  ISETP.NE.U32.AND P2, PT, R18, RZ, PT ;  /* 0x000000ff1200720c */ /* 0x000fc80003f45070 */
[----:B------:R-:W-:Y:S01]  /*0640*/  ISETP.NE.AND.EX P2, PT, R10, RZ, PT, P2 ;  /* 0x000000ff0a00720c */ /* 0x000fe20003f45320 */
[----:B---3--:R-:W-:Y:S01]  /*0650*/  IMAD R24, R24, R25, R26 ;  /* 0x0000001918187224 */ /* 0x008fe200078e021a */
[----:B0-----:R-:W-:-:S03]  /*0660*/  IADD3 R16, P4, PT, R16, 0x40, RZ ;  /* 0x0000004010107810 */ /* 0x001fc60007f9e0ff */
[----:B----4-:R-:W-:Y:S01]  /*0670*/  IMAD R20, R20, R21, R24 ;  /* 0x0000001514147224 */ /* 0x010fe200078e0218 */
[----:B------:R-:W-:Y:S01]  /*0680*/  IADD3 R21, P3, PT, R14, 0x40, RZ ;  /* 0x000000400e157810 */ /* 0x000fe20007f7e0ff */
[----:B------:R-:W-:-:S04]  /*0690*/  IMAD.X R17, RZ, RZ, R17, P4 ;  /* 0x000000ffff117224 */ /* 0x000fc800020e0611 */
[----:B------:R-:W-:Y:S02]  /*06a0*/  IMAD.X R24, RZ, RZ, R15, P3 ;  /* 0x000000ffff187224 */ /* 0x000fe400018e060f */
[----:B--2---:R-:W-:Y:S01]  /*06b0*/  IMAD R19, R19, R22, R20 ;  /* 0x0000001613137224 */ /* 0x004fe200078e0214 */
[----:B------:R-:W-:Y:S06]  /*06c0*/  @P2 BRA `(.L_x_1) ;  /* 0xfffffffc00142947 */ /* 0x000fec000383ffff */
[----:B------:R-:W-:-:S07]  /*06d0*/  IMAD.MOV.U32 R10, RZ, RZ, R4 ;  /* 0x000000ffff0a7224 */ /* 0x000fce00078e0004 */
.L_x_0:
[----:B------:R-:W-:-:S04]  /*06e0*/  ISETP.NE.U32.AND P2, PT, R0, RZ, PT ;  /* 0x000000ff0000720c */ /* 0x000fc80003f45070 */
[----:B------:R-:W-:-:S13]  /*06f0*/  ISETP.NE.AND.EX P2, PT, RZ, RZ, PT, P2 ;  /* 0x000000ffff00720c */ /* 0x000fda0003f45320 */
[----:B------:R-:W-:Y:S05]  /*0700*/  @!P2 BRA `(.L_x_2) ;  /* 0x0000000c00e8a947 */ /* 0x000fea0003800000 */
[----:B------:R-:W-:-:S04]  /*0710*/  ISETP.NE.U32.AND P2, PT, R2, RZ, PT ;  /* 0x000000ff0200720c */ /* 0x000fc80003f45070 */
[----:B------:R-:W-:Y:S01]  /*0720*/  ISETP.NE.AND.EX P2, PT, RZ, RZ, PT, P2 ;  /* 0x000000ffff00720c */ /* 0x000fe20003f45320 */
[----:B------:R-:W-:-:S12]  /*0730*/  @!P0 BRA `(.L_x_3) ;  /* 0x0000000400fc8947 */ /* 0x000fd80003800000 */
[----:B------:R-:W0:Y:S01]  /*0740*/  LDCU.128 UR8, c[0x0][0x380] ;  /* 0x00007000ff0877ac */ /* 0x000e220008000c00 */
[-C--:B------:R-:W-:Y:S02]  /*0750*/  IMAD R14, R7, R12.reuse, RZ ;  /* 0x0000000c070e7224 */ /* 0x080fe400078e02ff */
[----:B------:R-:W-:Y:S02]  /*0760*/  IMAD.MOV.U32 R22, RZ, RZ, R10 ;  /* 0x000000ffff167224 */ /* 0x000fe400078e000a */
[C---:B------:R-:W-:Y:S02]  /*0770*/  IMAD R25, R9.reuse, R13, R14 ;  /* 0x0000000d09197224 */ /* 0x040fe400078e020e */
[----:B------:R-:W-:-:S04]  /*0780*/  IMAD.WIDE.U32 R16, R9, R12, R22 ;  /* 0x0000000c09107225 */ /* 0x000fc800078e0016 */
[----:B------:R-:W-:Y:S01]  /*0790*/  IMAD.IADD R17, R17, 0x1, R25 ;  /* 0x0000000111117824 */ /* 0x000fe200078e0219 */
[----:B0-----:R-:W-:Y:S02]  /*07a0*/  LEA R14, P4, R10, UR10, 0x2 ;  /* 0x0000000a0a0e7c11 */ /* 0x001fe4000f8810ff */
[----:B------:R-:W-:Y:S02]  /*07b0*/  LEA R20, P3, R16, UR8, 0x2 ;  /* 0x0000000810147c11 */ /* 0x000fe4000f8610ff */
[----:B------:R-:W-:Y:S02]  /*07c0*/  LEA.HI.X R15, R10, UR11, R23, 0x2, P4 ;  /* 0x0000000b0a0f7c11 */ /* 0x000fe4000a0f1417 */
[----:B------:R-:W-:-:S03]  /*07d0*/  LEA.HI.X R21, R16, UR9, R17, 0x2, P3 ;  /* 0x0000000910157c11 */ /* 0x000fc600098f1411 */
[----:B-1----:R0:W2:Y:S04]  /*07e0*/  LDG.E R14, desc[UR6][R14.64] ;  /* 0x000000060e0e7981 */ /* 0x0020a8000c1e1900 */
[----:B------:R1:W2:Y:S01]  /*07f0*/  LDG.E R20, desc[UR6][R20.64] ;  /* 0x0000000614147981 */ /* 0x0002a2000c1e1900 */
[----:B------:R-:W-:Y:S01]  /*0800*/  IADD3 R26, P3, PT, R10, 0x1, RZ ;  /* 0x000000010a1a7810 */ /* 0x000fe20007f7e0ff */
[----:B------:R-:W-:-:S04]  /*0810*/  IMAD.MOV.U32 R27, RZ, RZ, RZ ;  /* 0x000000ffff1b7224 */ /* 0x000fc800078e00ff */
[----:B------:R-:W-:-:S04]  /*0820*/  IMAD.WIDE.U32 R28, R9, R12, R26 ;  /* 0x0000000c091c7225 */ /* 0x000fc800078e001a */
[----:B------:R-:W-:Y:S01]  /*0830*/  IMAD.X R18, RZ, RZ, R23, P3 ;  /* 0x000000ffff127224 */ /* 0x000fe200018e0617 */
[----:B------:R-:W-:Y:S01]  /*0840*/  LEA R16, P3, R28, UR8, 0x2 ;  /* 0x000000081c107c11 */ /* 0x000fe2000f8610ff */
[C---:B------:R-:W-:Y:S02]  /*0850*/  IMAD.SHL.U32 R17, R26.reuse, 0x4, RZ ;  /* 0x000000041a117824 */ /* 0x040fe400078e00ff */
[----:B------:R-:W-:Y:S01]  /*0860*/  IMAD.IADD R27, R25, 0x1, R29 ;  /* 0x00000001191b7824 */ /* 0x000fe200078e021d */
[----:B------:R-:W-:Y:S02]  /*0870*/  SHF.L.U64.HI R26, R26, 0x2, R18 ;  /* 0x000000021a1a7819 */ /* 0x000fe40000010212 */
[----:B------:R-:W-:Y:S02]  /*0880*/  LOP3.LUT R29, R17, 0xfffffffc, RZ, 0xc0, !PT ;  /* 0xfffffffc111d7812 */ /* 0x000fe400078ec0ff */
[----:B------:R-:W-:Y:S02]  /*0890*/  LEA.HI.X R17, R28, UR9, R27, 0x2, P3 ;  /* 0x000000091c117c11 */ /* 0x000fe400098f141b */
[----:B0-----:R-:W-:Y:S01]  /*08a0*/  LOP3.LUT R15, R26, 0x3, RZ, 0xc0, !PT ;  /* 0x000000031a0f7812 */ /* 0x001fe200078ec0ff */
[----:B------:R-:W-:Y:S01]  /*08b0*/  IMAD.MOV.U32 R27, RZ, RZ, RZ ;  /* 0x000000ffff1b7224 */ /* 0x000fe200078e00ff */
[----:B------:R-:W-:Y:S01]  /*08c0*/  IADD3 R28, P3, PT, R29, UR10, RZ ;  /* 0x0000000a1d1c7c10 */ /* 0x000fe2000ff7e0ff */
[----:B------:R0:W3:Y:S01]  /*08d0*/  LDG.E R18, desc[UR6][R16.64] ;  /* 0x0000000610127981 */ /* 0x0000e2000c1e1900 */
[----:B------:R-:W-:-:S02]  /*08e0*/  IADD3 R26, P4, PT, R10, 0x2, RZ ;  /* 0x000000020a1a7810 */ /* 0x000fc40007f9e0ff */
[----:B------:R-:W-:-:S03]  /*08f0*/  IADD3.X R29, PT, PT, R15, UR11, RZ, P3, !PT ;  /* 0x0000000b0f1d7c10 */ /* 0x000fc60009ffe4ff */
[----:B-1----:R-:W-:Y:S02]  /*0900*/  IMAD.X R21, RZ, RZ, R23, P4 ;  /* 0x000000ffff157224 */ /* 0x002fe400020e0617 */
[C---:B------:R-:W-:Y:S01]  /*0910*/  IMAD.SHL.U32 R22, R26.reuse, 0x4, RZ ;  /* 0x000000041a167824 */ /* 0x040fe200078e00ff */
[----:B------:R1:W3:Y:S01]  /*0920*/  LDG.E R15, desc[UR6][R28.64] ;  /* 0x000000061c0f7981 */ /* 0x0002e2000c1e1900 */
[----:B0-----:R-:W-:Y:S01]  /*0930*/  IMAD.WIDE.U32 R16, R9, R12, R26 ;  /* 0x0000000c09107225 */ /* 0x001fe200078e001a */
[----:B------:R-:W-:-:S03]  /*0940*/  SHF.L.U64.HI R21, R26, 0x2, R21 ;  /* 0x000000021a157819 */ /* 0x000fc60000010215 */
[----:B------:R-:W-:Y:S01]  /*0950*/  IMAD.IADD R27, R25, 0x1, R17 ;  /* 0x00000001191b7824 */ /* 0x000fe200078e0211 */
[----:B------:R-:W-:Y:S02]  /*0960*/  LOP3.LUT R22, R22, 0xfffffffc, RZ, 0xc0, !PT ;  /* 0xfffffffc16167812 */ /* 0x000fe400078ec0ff */
[C---:B-1----:R-:W-:Y:S02]  /*0970*/  LEA R28, P3, R16.reuse, UR8, 0x2 ;  /* 0x00000008101c7c11 */ /* 0x042fe4000f8610ff */
[----:B------:R-:W-:Y:S02]  /*0980*/  LOP3.LUT R21, R21, 0x3, RZ, 0xc0, !PT ;  /* 0x0000000315157812 */ /* 0x000fe400078ec0ff */
[----:B------:R-:W-:Y:S02]  /*0990*/  LEA.HI.X R29, R16, UR9, R27, 0x2, P3 ;  /* 0x00000009101d7c11 */ /* 0x000fe400098f141b */
[----:B------:R-:W-:Y:S01]  /*09a0*/  IADD3 R16, P3, PT, R22, UR10, RZ ;  /* 0x0000000a16107c10 */ /* 0x000fe2000ff7e0ff */
[----:B------:R-:W-:-:S02]  /*09b0*/  IMAD.MOV.U32 R27, RZ, RZ, RZ ;  /* 0x000000ffff1b7224 */ /* 0x000fc400078e00ff */
[----:B------:R-:W4:Y:S01]  /*09c0*/  LDG.E R28, desc[UR6][R28.64] ;  /* 0x000000061c1c7981 */ /* 0x000f22000c1e1900 */
[----:B------:R-:W-:Y:S02]  /*09d0*/  IADD3.X R17, PT, PT, R21, UR11, RZ, P3, !PT ;  /* 0x0000000b15117c10 */ /* 0x000fe40009ffe4ff */
[----:B------:R-:W-:-:S03]  /*09e0*/  IADD3 R26, P3, PT, R10, 0x3, RZ ;  /* 0x000000030a1a7810 */ /* 0x000fc60007f7e0ff */
[----:B------:R2:W4:Y:S02]  /*09f0*/  LDG.E R29, desc[UR6][R16.64] ;  /* 0x00000006101d7981 */ /* 0x000524000c1e1900 */
[----:B--2---:R-:W-:Y:S02]  /*0a00*/  IMAD R16, R20, R14, R19 ;  /* 0x0000000e14107224 */ /* 0x004fe400078e0213 */
[----:B------:R-:W-:Y:S02]  /*0a10*/  IMAD.X R19, RZ, RZ, R23, P3 ;  /* 0x000000ffff137224 */ /* 0x000fe400018e0617 */
[----:B------:R-:W-:-:S03]  /*0a20*/  IMAD.WIDE.U32 R20, R9, R12, R26 ;  /* 0x0000000c09147225 */ /* 0x000fc600078e001a */
[C---:B------:R-:W-:Y:S01]  /*0a30*/  SHF.L.U64.HI R14, R26.reuse, 0x2, R19 ;  /* 0x000000021a0e7819 */ /* 0x040fe20000010213 */
[----:B------:R-:W-:Y:S01]  /*0a40*/  IMAD.SHL.U32 R19, R26, 0x4, RZ ;  /* 0x000000041a137824 */ /* 0x000fe200078e00ff */
[----:B------:R-:W-:Y:S01]  /*0a50*/  LEA R26, P3, R20, UR8, 0x2 ;  /* 0x00000008141a7c11 */ /* 0x000fe2000f8610ff */
[----:B------:R-:W-:-:S05]  /*0a60*/  IMAD.IADD R21, R25, 0x1, R21 ;  /* 0x0000000119157824 */ /* 0x000fca00078e0215 */
[----:B------:R-:W-:Y:S02]  /*0a70*/  LEA.HI.X R27, R20, UR9, R21, 0x2, P3 ;  /* 0x00000009141b7c11 */ /* 0x000fe400098f1415 */
[----:B------:R-:W-:Y:S02]  /*0a80*/  LOP3.LUT R20, R19, 0xfffffffc, RZ, 0xc0, !PT ;  /* 0xfffffffc13147812 */ /* 0x000fe400078ec0ff */
[----:B------:R-:W-:Y:S01]  /*0a90*/  LOP3.LUT R14, R14, 0x3, RZ, 0xc0, !PT ;  /* 0x000000030e0e7812 */ /* 0x000fe200078ec0ff */
[----:B------:R-:W2:Y:S01]  /*0aa0*/  LDG.E R22, desc[UR6][R26.64] ;  /* 0x000000061a167981 */ /* 0x000ea2000c1e1900 */
[----:B------:R-:W-:-:S04]  /*0ab0*/  IADD3 R20, P3, PT, R20, UR10, RZ ;  /* 0x0000000a14147c10 */ /* 0x000fc8000ff7e0ff */
[----:B------:R-:W-:-:S05]  /*0ac0*/  IADD3.X R21, PT, PT, R14, UR11, RZ, P3, !PT ;  /* 0x0000000b0e157c10 */ /* 0x000fca0009ffe4ff */
[----:B------:R0:W2:Y:S01]  /*0ad0*/  LDG.E R17, desc[UR6][R20.64] ;  /* 0x0000000614117981 */ /* 0x0000a2000c1e1900 */
[----:B------:R-:W-:Y:S01]  /*0ae0*/  IADD3 R14, P3, PT, R10, 0x4, RZ ;  /* 0x000000040a0e7810 */ /* 0x000fe20007f7e0ff */
[----:B---3--:R-:W-:Y:S02]  /*0af0*/  IMAD R16, R18, R15, R16 ;  /* 0x0000000f12107224 */ /* 0x008fe400078e0210 */
[----:B------:R-:W-:Y:S02]  /*0b00*/  IMAD.MOV.U32 R15, RZ, RZ, RZ ;  /* 0x000000ffff0f7224 */ /* 0x000fe400078e00ff */
[----:B------:R-:W-:Y:S02]  /*0b10*/  IMAD.X R24, RZ, RZ, R23, P3 ;  /* 0x000000ffff187224 */ /* 0x000fe400018e0617 */
[----:B------:R-:W-:-:S03]  /*0b20*/  IMAD.WIDE.U32 R18, R9, R12, R14 ;  /* 0x0000000c09127225 */ /* 0x000fc600078e000e */
[C---:B------:R-:W-:Y:S01]  /*0b30*/  SHF.L.U64.HI R24, R14.reuse, 0x2, R24 ;  /* 0x000000020e187819 */ /* 0x040fe20000010218 */
[----:B0-----:R-:W-:Y:S01]  /*0b40*/  IMAD.SHL.U32 R20, R14, 0x4, RZ ;  /* 0x000000040e147824 */ /* 0x001fe200078e00ff */
[----:B------:R-:W-:Y:S01]  /*0b50*/  LEA R14, P3, R18, UR8, 0x2 ;  /* 0x00000008120e7c11 */ /* 0x000fe2000f8610ff */
[----:B------:R-:W-:Y:S02]  /*0b60*/  IMAD.IADD R15, R25, 0x1, R19 ;  /* 0x00000001190f7824 */ /* 0x000fe400078e0213 */
[----:B------:R-:W-:Y:S01]  /*0b70*/  IMAD.MOV.U32 R19, RZ, RZ, RZ ;  /* 0x000000ffff137224 */ /* 0x000fe200078e00ff */
[----:B------:R-:W-:Y:S02]  /*0b80*/  LOP3.LUT R20, R20, 0xfffffffc, RZ, 0xc0, !PT ;  /* 0xfffffffc14147812 */ /* 0x000fe400078ec0ff */
[----:B------:R-:W-:Y:S02]  /*0b90*/  LEA.HI.X R15, R18, UR9, R15, 0x2, P3 ;  /* 0x00000009120f7c11 */ /* 0x000fe400098f140f */
[----:B------:R-:W-:-:S02]  /*0ba0*/  IADD3 R18, P4, PT, R10, 0x5, RZ ;  /* 0x000000050a127810 */ /* 0x000fc40007f9e0ff */
[----:B------:R-:W-:Y:S01]  /*0bb0*/  LOP3.LUT R24, R24, 0x3, RZ, 0xc0, !PT ;  /* 0x0000000318187812 */ /* 0x000fe200078ec0ff */
[----:B------:R0:W3:Y:S01]  /*0bc0*/  LDG.E R27, desc[UR6][R14.64] ;  /* 0x000000060e1b7981 */ /* 0x0000e2000c1e1900 */
[----:B------:R-:W-:Y:S01]  /*0bd0*/  IADD3 R20, P3, PT, R20, UR10, RZ ;  /* 0x0000000a14147c10 */ /* 0x000fe2000ff7e0ff */
[----:B----4-:R-:W-:Y:S02]  /*0be0*/  IMAD R28, R28, R29, R16 ;  /* 0x0000001d1c1c7224 */ /* 0x010fe400078e0210 */
[----:B------:R-:W-:Y:S02]  /*0bf0*/  IMAD.X R29, RZ, RZ, R23, P4 ;  /* 0x000000ffff1d7224 */ /* 0x000fe400020e0617 */
[----:B0-----:R-:W-:Y:S01]  /*0c00*/  IMAD.WIDE.U32 R14, R9, R12, R18 ;  /* 0x0000000c090e7225 */ /* 0x001fe200078e0012 */
[----:B------:R-:W-:Y:S02]  /*0c10*/  IADD3.X R21, PT, PT, R24, UR11, RZ, P3, !PT ;  /* 0x0000000b18157c10 */ /* 0x000fe40009ffe4ff */
[C---:B------:R-:W-:Y:S01]  /*0c20*/  SHF.L.U64.HI R16, R18.reuse, 0x2, R29 ;  /* 0x0000000212107819 */ /* 0x040fe2000001021d */
[----:B------:R-:W-:Y:S01]  /*0c30*/  IMAD.SHL.U32 R24, R18, 0x4, RZ ;  /* 0x0000000412187824 */ /* 0x000fe200078e00ff */
[----:B------:R-:W-:Y:S01]  /*0c40*/  LEA R18, P3, R14, UR8, 0x2 ;  /* 0x000000080e127c11 */ /* 0x000fe2000f8610ff */
[----:B------:R-:W-:Y:S01]  /*0c50*/  IMAD.IADD R19, R25, 0x1, R15 ;  /* 0x0000000119137824 */ /* 0x000fe200078e020f */
[----:B------:R-:W-:Y:S01]  /*0c60*/  LOP3.LUT R15, R16, 0x3, RZ, 0xc0, !PT ;  /* 0x00000003100f7812 */ /* 0x000fe200078ec0ff */
[----:B------:R0:W3:Y:S01]  /*0c70*/  LDG.E R26, desc[UR6][R20.64] ;  /* 0x00000006141a7981 */ /* 0x0000e2000c1e1900 */
[----:B------:R-:W-:-:S02]  /*0c80*/  IADD3 R16, P4, PT, R10, 0x6, RZ ;  /* 0x000000060a107810 */ /* 0x000fc40007f9e0ff */
[----:B------:R-:W-:Y:S02]  /*0c90*/  LEA.HI.X R19, R14, UR9, R19, 0x2, P3 ;  /* 0x000000090e137c11 */ /* 0x000fe400098f1413 */
[----:B------:R-:W-:-:S03]  /*0ca0*/  LOP3.LUT R14, R24, 0xfffffffc, RZ, 0xc0, !PT ;  /* 0xfffffffc180e7812 */ /* 0x000fc600078ec0ff */
[----:B------:R1:W4:Y:S01]  /*0cb0*/  LDG.E R24, desc[UR6][R18.64] ;  /* 0x0000000612187981 */ /* 0x000322000c1e1900 */
[----:B0-----:R-:W-:-:S04]  /*0cc0*/  IADD3 R20, P3, PT, R14, UR10, RZ ;  /* 0x0000000a0e147c10 */ /* 0x001fc8000ff7e0ff */
[----:B------:R-:W-:-:S05]  /*0cd0*/  IADD3.X R21, PT, PT, R15, UR11, RZ, P3, !PT ;  /* 0x0000000b0f157c10 */ /* 0x000fca0009ffe4ff */
[----:B------:R0:W4:Y:S01]  /*0ce0*/  LDG.E R29, desc[UR6][R20.64] ;  /* 0x00000006141d7981 */ /* 0x000122000c1e1900 */
[----:B--2---:R-:W-:Y:S02]  /*0cf0*/  IMAD R22, R22, R17, R28 ;  /* 0x0000001116167224 */ /* 0x004fe400078e021c */
[----:B------:R-:W-:Y:S02]  /*0d00*/  IMAD.X R28, RZ, RZ, R23, P4 ;  /* 0x000000ffff1c7224 */ /* 0x000fe400020e0617 */
[----:B------:R-:W-:Y:S02]  /*0d10*/  IMAD.MOV.U32 R17, RZ, RZ, RZ ;  /* 0x000000ffff117224 */ /* 0x000fe400078e00ff */
[----:B------:R-:W-:Y:S01]  /*0d20*/  IMAD.WIDE.U32 R14, R9, R12, R16 ;  /* 0x0000000c090e7225 */ /* 0x000fe200078e0010 */
[----:B------:R-:W-:-:S03]  /*0d30*/  SHF.L.U64.HI R17, R16, 0x2, R28 ;  /* 0x0000000210117819 */ /* 0x000fc6000001021c */
[----:B------:R-:W-:Y:S01]  /*0d40*/  IMAD.SHL.U32 R16, R16, 0x4, RZ ;  /* 0x0000000410107824 */ /* 0x000fe200078e00ff */
[----:B-1----:R-:W-:Y:S01]  /*0d50*/  LEA R18, P3, R14, UR8, 0x2 ;  /* 0x000000080e127c11 */ /* 0x002fe2000f8610ff */
[----:B------:R-:W-:-:S03]  /*0d60*/  IMAD.IADD R15, R25, 0x1, R15 ;  /* 0x00000001190f7824 */ /* 0x000fc600078e020f */
[----:B------:R-:W-:Y:S02]  /*0d70*/  LOP3.LUT R16, R16, 0xfffffffc, RZ, 0xc0, !PT ;  /* 0xfffffffc10107812 */ /* 0x000fe400078ec0ff */
[----:B------:R-:W-:Y:S01]  /*0d80*/  LEA.HI.X R19, R14, UR9, R15, 0x2, P3 ;  /* 0x000000090e137c11 */ /* 0x000fe200098f140f */
[----:B------:R-:W-:Y:S01]  /*0d90*/  IMAD.MOV.U32 R15, RZ, RZ, RZ ;  /* 0x000000ffff0f7224 */ /* 0x000fe200078e00ff */
[----:B------:R-:W-:Y:S02]  /*0da0*/  LOP3.LUT R17, R17, 0x3, RZ, 0xc0, !PT ;  /* 0x0000000311117812 */ /* 0x000fe400078ec0ff */
[----:B------:R-:W-:Y:S01]  /*0db0*/  IADD3 R16, P3, PT, R16, UR10, RZ ;  /* 0x0000000a10107c10 */ /* 0x000fe2000ff7e0ff */
[----:B------:R-:W2:Y:S01]  /*0dc0*/  LDG.E R18, desc[UR6][R18.64] ;  /* 0x0000000612127981 */ /* 0x000ea2000c1e1900 */
[----:B------:R-:W-:Y:S02]  /*0dd0*/  IADD3 R14, P4, PT, R10, 0x7, RZ ;  /* 0x000000070a0e7810 */ /* 0x000fe40007f9e0ff */
[----:B------:R-:W-:-:S03]  /*0de0*/  IADD3.X R17, PT, PT, R17, UR11, RZ, P3, !PT ;  /* 0x0000000b11117c10 */ /* 0x000fc60009ffe4ff */
[----:B0-----:R-:W-:Y:S02]  /*0df0*/  IMAD.WIDE.U32 R20, R9, R12, R14 ;  /* 0x0000000c09147225 */ /* 0x001fe400078e000e */
[----:B------:R0:W2:Y:S02]  /*0e00*/  LDG.E R15, desc[UR6][R16.64] ;  /* 0x00000006100f7981 */ /* 0x0000a4000c1e1900 */
[----:B------:R-:W-:Y:S02]  /*0e10*/  IMAD.IADD R25, R25, 0x1, R21 ;  /* 0x0000000119197824 */ /* 0x000fe400078e0215 */
[----:B------:R-:W-:Y:S01]  /*0e20*/  IMAD.X R21, RZ, RZ, R23, P4 ;  /* 0x000000ffff157224 */ /* 0x000fe200020e0617 */
[----:B0-----:R-:W-:-:S04]  /*0e30*/  LEA R16, P3, R20, UR8, 0x2 ;  /* 0x0000000814107c11 */ /* 0x001fc8000f8610ff */
[----:B------:R-:W-:Y:S01]  /*0e40*/  LEA.HI.X R17, R20, UR9, R25, 0x2, P3 ;  /* 0x0000000914117c11 */ /* 0x000fe200098f1419 */
[C---:B------:R-:W-:Y:S01]  /*0e50*/  IMAD.SHL.U32 R20, R14.reuse, 0x4, RZ ;  /* 0x000000040e147824 */ /* 0x040fe200078e00ff */
[----:B------:R-:W-:-:S03]  /*0e60*/  SHF.L.U64.HI R21, R14, 0x2, R21 ;  /* 0x000000020e157819 */ /* 0x000fc60000010215 */
[----:B------:R-:W5:Y:S01]  /*0e70*/  LDG.E R16, desc[UR6][R16.64] ;  /* 0x0000000610107981 */ /* 0x000f62000c1e1900 */
[----:B------:R-:W-:Y:S02]  /*0e80*/  LOP3.LUT R20, R20, 0xfffffffc, RZ, 0xc0, !PT ;  /* 0xfffffffc14147812 */ /* 0x000fe400078ec0ff */
[----:B------:R-:W-:Y:S02]  /*0e90*/  LOP3.LUT R14, R21, 0x3, RZ, 0xc0, !PT ;  /* 0x00000003150e7812 */ /* 0x000fe400078ec0ff */
[----:B------:R-:W-:-:S04]  /*0ea0*/  IADD3 R20, P3, PT, R20, UR10, RZ ;  /* 0x0000000a14147c10 */ /* 0x000fc8000ff7e0ff */
[----:B------:R-:W-:-:S05]  /*0eb0*/  IADD3.X R21, PT, PT, R14, UR11, RZ, P3, !PT ;  /* 0x0000000b0e157c10 */ /* 0x000fca0009ffe4ff */
[----:B------:R-:W5:Y:S01]  /*0ec0*/  LDG.E R20, desc[UR6][R20.64] ;  /* 0x0000000614147981 */ /* 0x000f62000c1e1900 */
[----:B---3--:R-:W-:-:S04]  /*0ed0*/  IMAD R22, R27, R26, R22 ;  /* 0x0000001a1b167224 */ /* 0x008fc800078e0216 */
[----:B----4-:R-:W-:Y:S02]  /*0ee0*/  IMAD R22, R24, R29, R22 ;  /* 0x0000001d18167224 */ /* 0x010fe400078e0216 */
[----:B------:R-:W-:Y:S02]  /*0ef0*/  VIADD R10, R10, 0x8 ;  /* 0x000000080a0a7836 */ /* 0x000fe40000000000 */
[----:B------:R-:W-:Y:S02]  /*0f00*/  IMAD.MOV.U32 R23, RZ, RZ, RZ ;  /* 0x000000ffff177224 */ /* 0x000fe400078e00ff */
[----:B--2---:R-:W-:-:S04]  /*0f10*/  IMAD R15, R18, R15, R22 ;  /* 0x0000000f120f7224 */ /* 0x004fc800078e0216 */
[----:B-----5:R-:W-:-:S07]  /*0f20*/  IMAD R19, R16, R20, R15 ;  /* 0x0000001410137224 */ /* 0x020fce00078e020f */
.L_x_3:
[----:B------:R-:W-:Y:S05]  /*0f30*/  @!P2 BRA `(.L_x_2) ;  /* 0x0000000400dca947 */ /* 0x000fea0003800000 */
[----:B------:R-:W-:-:S04]  /*0f40*/  ISETP.NE.U32.AND P2, PT, R5, RZ, PT ;  /* 0x000000ff0500720c */ /* 0x000fc80003f45070 */
[----:B------:R-:W-:Y:S01]  /*0f50*/  ISETP.NE.AND.EX P2, PT, RZ, RZ, PT, P2 ;  /* 0x000000ffff00720c */ /* 0x000fe20003f45320 */
[----:B------:R-:W-:-:S12]  /*0f60*/  @!P1 BRA `(.L_x_4) ;  /* 0x0000000000fc9947 */ /* 0x000fd80003800000 */
[----:B------:R-:W0:Y:S01]  /*0f70*/  LDCU.128 UR8, c[0x0][0x380] ;  /* 0x00007000ff0877ac */ /* 0x000e220008000c00 */
[-C--:B------:R-:W-:Y:S01]  /*0f80*/  IMAD R14, R7, R12.reuse, RZ ;  /* 0x0000000c070e7224 */ /* 0x080fe200078e02ff */
[----:B------:R-:W-:Y:S01]  /*0f90*/  IADD3 R16, P4, PT, R10, 0x1, RZ ;  /* 0x000000010a107810 */ /* 0x000fe20007f9e0ff */
[----:B------:R-:W-:Y:S02]  /*0fa0*/  IMAD.MOV.U32 R22, RZ, RZ, R10 ;  /* 0x000000ffff167224 */ /* 0x000fe400078e000a */
[C---:B------:R-:W-:Y:S02]  /*0fb0*/  IMAD R15, R9.reuse, R13, R14 ;  /* 0x0000000d090f7224 */ /* 0x040fe400078e020e */
[----:B------:R-:W-:-:S04]  /*0fc0*/  IMAD.WIDE.U32 R24, R9, R12, R22 ;  /* 0x0000000c09187225 */ /* 0x000fc800078e0016 */
[----:B------:R-:W-:Y:S02]  /*0fd0*/  IMAD.MOV.U32 R17, RZ, RZ, RZ ;  /* 0x000000ffff117224 */ /* 0x000fe400078e00ff */
[----:B------:R-:W-:Y:S02]  /*0fe0*/  IMAD.IADD R25, R25, 0x1, R15 ;  /* 0x0000000119197824 */ /* 0x000fe400078e020f */
[----:B------:R-:W-:Y:S02]  /*0ff0*/  IMAD.X R29, RZ, RZ, R23, P4 ;  /* 0x000000ffff1d7224 */ /* 0x000fe400020e0617 */
[----:B------:R-:W-:Y:S01]  /*1000*/  IMAD.WIDE.U32 R20, R9, R12, R16 ;  /* 0x0000000c09147225 */ /* 0x000fe200078e0010 */
[----:B0-----:R-:W-:Y:S02]  /*1010*/  LEA R26, P3, R24, UR8, 0x2 ;  /* 0x00000008181a7c11 */ /* 0x001fe4000f8610ff */
[C---:B------:R-:W-:Y:S01]  /*1020*/  SHF.L.U64.HI R14, R16.reuse, 0x2, R29 ;  /* 0x00000002100e7819 */ /* 0x040fe2000001021d */
[----:B------:R-:W-:Y:S01]  /*1030*/  IMAD.SHL.U32 R18, R16, 0x4, RZ ;  /* 0x0000000410127824 */ /* 0x000fe200078e00ff */
[----:B------:R-:W-:Y:S01]  /*1040*/  LEA.HI.X R27, R24, UR9, R25, 0x2, P3 ;  /* 0x00000009181b7c11 */ /* 0x000fe200098f1419 */
[----:B------:R-:W-:Y:S01]  /*1050*/  IMAD.IADD R17, R15, 0x1, R21 ;  /* 0x000000010f117824 */ /* 0x000fe200078e0215 */
[----:B------:R-:W-:-:S02]  /*1060*/  LEA R28, P3, R10, UR10, 0x2 ;  /* 0x0000000a0a1c7c11 */ /* 0x000fc4000f8610ff */
[----:B------:R-:W-:Y:S01]  /*1070*/  LEA R16, P4, R20, UR8, 0x2 ;  /* 0x0000000814107c11 */ /* 0x000fe2000f8810ff */
[----:B-1----:R-:W2:Y:S01]  /*1080*/  LDG.E R22, desc[UR6][R26.64] ;  /* 0x000000061a167981 */ /* 0x002ea2000c1e1900 */
[----:B------:R-:W-:Y:S02]  /*1090*/  LOP3.LUT R18, R18, 0xfffffffc, RZ, 0xc0, !PT ;  /* 0xfffffffc12127812 */ /* 0x000fe400078ec0ff */
[----:B------:R-:W-:Y:S02]  /*10a0*/  LEA.HI.X R29, R10, UR11, R23, 0x2, P3 ;  /* 0x0000000b0a1d7c11 */ /* 0x000fe400098f1417 */
[----:B------:R-:W-:Y:S02]  /*10b0*/  LEA.HI.X R17, R20, UR9, R17, 0x2, P4 ;  /* 0x0000000914117c11 */ /* 0x000fe4000a0f1411 */
[----:B------:R-:W-:Y:S01]  /*10c0*/  LOP3.LUT R14, R14, 0x3, RZ, 0xc0, !PT ;  /* 0x000000030e0e7812 */ /* 0x000fe200078ec0ff */
[----:B------:R-:W-:Y:S01]  /*10d0*/  IMAD.MOV.U32 R21, RZ, RZ, RZ ;  /* 0x000000ffff157224 */ /* 0x000fe200078e00ff */
[----:B------:R-:W-:Y:S01]  /*10e0*/  IADD3 R24, P3, PT, R18, UR10, RZ ;  /* 0x0000000a12187c10 */ /* 0x000fe2000ff7e0ff */
[----:B------:R-:W2:Y:S01]  /*10f0*/  LDG.E R28, desc[UR6][R28.64] ;  /* 0x000000061c1c7981 */ /* 0x000ea2000c1e1900 */
[----:B------:R-:W-:-:S02]  /*1100*/  IADD3 R20, P4, PT, R10, 0x2, RZ ;  /* 0x000000020a147810 */ /* 0x000fc40007f9e0ff */
[----:B------:R-:W-:Y:S01]  /*1110*/  IADD3.X R25, PT, PT, R14, UR11, RZ, P3, !PT ;  /* 0x0000000b0e197c10 */ /* 0x000fe20009ffe4ff */
[----:B------:R0:W3:Y:S02]  /*1120*/  LDG.E R18, desc[UR6][R16.64] ;  /* 0x0000000610127981 */ /* 0x0000e4000c1e1900 */
[----:B------:R-:W-:Y:S02]  /*1130*/  IMAD.X R14, RZ, RZ, R23, P4 ;  /* 0x000000ffff0e7224 */ /* 0x000fe400020e0617 */
[----:B------:R1:W3:Y:S03]  /*1140*/  LDG.E R29, desc[UR6][R24.64] ;  /* 0x00000006181d7981 */ /* 0x0002e6000c1e1900 */
[----:B------:R-:W-:Y:S01]  /*1150*/  SHF.L.U64.HI R14, R20, 0x2, R14 ;  /* 0x00000002140e7819 */ /* 0x000fe2000001020e */
[----:B0-----:R-:W-:-:S04]  /*1160*/  IMAD.WIDE.U32 R16, R9, R12, R20 ;  /* 0x0000000c09107225 */ /* 0x001fc800078e0014 */
[----:B------:R-:W-:Y:S01]  /*1170*/  IMAD.SHL.U32 R20, R20, 0x4, RZ ;  /* 0x0000000414147824 */ /* 0x000fe200078e00ff */
[----:B------:R-:W-:Y:S01]  /*1180*/  LEA R26, P3, R16, UR8, 0x2 ;  /* 0x00000008101a7c11 */ /* 0x000fe2000f8610ff */
[----:B------:R-:W-:-:S03]  /*1190*/  IMAD.IADD R21, R15, 0x1, R17 ;  /* 0x000000010f157824 */ /* 0x000fc600078e0211 */
[----:B------:R-:W-:Y:S02]  /*11a0*/  LOP3.LUT R20, R20, 0xfffffffc, RZ, 0xc0, !PT ;  /* 0xfffffffc14147812 */ /* 0x000fe400078ec0ff */
[----:B------:R-:W-:Y:S02]  /*11b0*/  LEA.HI.X R27, R16, UR9, R21, 0x2, P3 ;  /* 0x00000009101b7c11 */ /* 0x000fe400098f1415 */
[----:B-1----:R-:W-:Y:S02]  /*11c0*/  IADD3 R24, P3, PT, R20, UR10, RZ ;  /* 0x0000000a14187c10 */ /* 0x002fe4000ff7e0ff */
[----:B------:R-:W-:Y:S01]  /*11d0*/  IADD3 R20, P4, PT, R10, 0x3, RZ ;  /* 0x000000030a147810 */ /* 0x000fe20007f9e0ff */
[----:B------:R-:W-:Y:S01]  /*11e0*/  IMAD.MOV.U32 R21, RZ, RZ, RZ ;  /* 0x000000ffff157224 */ /* 0x000fe200078e00ff */
[----:B------:R-:W-:Y:S01]  /*11f0*/  LOP3.LUT R14, R14, 0x3, RZ, 0xc0, !PT ;  /* 0x000000030e0e7812 */ /* 0x000fe200078ec0ff */
[----:B------:R-:W4:Y:S02]  /*1200*/  LDG.E R26, desc[UR6][R26.64] ;  /* 0x000000061a1a7981 */ /* 0x000f24000c1e1900 */
[----:B------:R-:W-:-:S02]  /*1210*/  IMAD.X R23, RZ, RZ, R23, P4 ;  /* 0x000000ffff177224 */ /* 0x000fc400020e0617 */
[----:B------:R-:W-:-:S03]  /*1220*/  IMAD.WIDE.U32 R16, R9, R12, R20 ;  /* 0x0000000c09107225 */ /* 0x000fc600078e0014 */
[C---:B------:R-:W-:Y:S01]  /*1230*/  SHF.L.U64.HI R23, R20.reuse, 0x2, R23 ;  /* 0x0000000214177819 */ /* 0x040fe20000010217 */
[----:B------:R-:W-:Y:S01]  /*1240*/  IMAD.SHL.U32 R20, R20, 0x4, RZ ;  /* 0x0000000414147824 */ /* 0x000fe200078e00ff */
[----:B------:R-:W-:Y:S01]  /*1250*/  IADD3.X R25, PT, PT, R14, UR11, RZ, P3, !PT ;  /* 0x0000000b0e197c10 */ /* 0x000fe20009ffe4ff */
[----:B------:R-:W-:Y:S01]  /*1260*/  IMAD.IADD R15, R15, 0x1, R17 ;  /* 0x000000010f0f7824 */ /* 0x000fe200078e0211 */
[----:B------:R-:W-:Y:S02]  /*1270*/  LEA R14, P3, R16, UR8, 0x2 ;  /* 0x00000008100e7c11 */ /* 0x000fe4000f8610ff */
[----:B------:R-:W-:Y:S02]  /*1280*/  LOP3.LUT R20, R20, 0xfffffffc, RZ, 0xc0, !PT ;  /* 0xfffffffc14147812 */ /* 0x000fe400078ec0ff */
[----:B------:R-:W-:Y:S01]  /*1290*/  LEA.HI.X R15, R16, UR9, R15, 0x2, P3 ;  /* 0x00000009100f7c11 */ /* 0x000fe200098f140f */
[----:B------:R-:W4:Y:S01]  /*12a0*/  LDG.E R25, desc[UR6][R24.64] ;  /* 0x0000000618197981 */ /* 0x000f22000c1e1900 */
[----:B------:R-:W-:-:S02]  /*12b0*/  IADD3 R16, P3, PT, R20, UR10, RZ ;  /* 0x0000000a14107c10 */ /* 0x000fc4000ff7e0ff */
[----:B------:R-:W-:Y:S02]  /*12c0*/  LOP3.LUT R23, R23, 0x3, RZ, 0xc0, !PT ;  /* 0x0000000317177812 */ /* 0x000fe400078ec0ff */
[----:B------:R-:W5:Y:S02]  /*12d0*/  LDG.E R15, desc[UR6][R14.64] ;  /* 0x000000060e0f7981 */ /* 0x000f64000c1e1900 */
[----:B------:R-:W-:-:S05]  /*12e0*/  IADD3.X R17, PT, PT, R23, UR11, RZ, P3, !PT ;  /* 0x0000000b17117c10 */ /* 0x000fca0009ffe4ff */
[----:B------:R-:W5:Y:S01]  /*12f0*/  LDG.E R16, desc[UR6][R16.64] ;  /* 0x0000000610107981 */ /* 0x000f62000c1e1900 */
[----:B------:R-:W-:Y:S02]  /*1300*/  VIADD R10, R10, 0x4 ;  /* 0x000000040a0a7836 */ /* 0x000fe40000000000 */
[----:B------:R-:W-:Y:S02]  /*1310*/  IMAD.MOV.U32 R23, RZ, RZ, RZ ;  /* 0x000000ffff177224 */ /* 0x000fe400078e00ff */
[----:B--2---:R-:W-:-:S04]  /*1320*/  IMAD R22, R22, R28, R19 ;  /* 0x0000001c16167224 */ /* 0x004fc800078e0213 */
[----:B---3--:R-:W-:-:S04]  /*1330*/  IMAD R18, R18, R29, R22 ;  /* 0x0000001d12127224 */ /* 0x008fc800078e0216 */
[----:B----4-:R-:W-:-:S04]  /*1340*/  IMAD R18, R26, R25, R18 ;  /* 0x000000191a127224 */ /* 0x010fc800078e0212 */
[----:B-----5:R-:W-:-:S07]  /*1350*/  IMAD R19, R15, R16, R18 ;  /* 0x000000100f137224 */ /* 0x020fce00078e0212 */
.L_x_4:
[----:B------:R-:W-:Y:S05]  /*1360*/  @!P2 BRA `(.L_x_2) ;  /* 0x0000000000d0a947 */ /* 0x000fea0003800000 */
[----:B------:R-:W0:Y:S01]  /*1370*/  LDC.64 R14, c[0x0][0x380] ;  /* 0x0000e000ff0e7b82 */ /* 0x000e220000000a00 */
[-C--:B------:R-:W-:Y:S02]  /*1380*/  IMAD R18, R7, R12.reuse, RZ ;  /* 0x0000000c07127224 */ /* 0x080fe400078e02ff */
[----:B------:R-:W-:Y:S02]  /*1390*/  IMAD.MOV.U32 R22, RZ, RZ, R10 ;  /* 0x000000ffff167224 */ /* 0x000fe400078e000a */
[C---:B------:R-:W-:Y:S02]  /*13a0*/  IMAD R29, R9.reuse, R13, R18 ;  /* 0x0000000d091d7224 */ /* 0x040fe400078e0212 */
[----:B------:R-:W-:Y:S01]  /*13b0*/  IMAD.WIDE.U32 R26, R9, R12, R22 ;  /* 0x0000000c091a7225 */ /* 0x000fe200078e0016 */
[----:B------:R-:W2:Y:S03]  /*13c0*/  LDC.64 R16, c[0x0][0x388] ;  /* 0x0000e200ff107b82 */ /* 0x000ea60000000a00 */
[----:B------:R-:W-:Y:S01]  /*13d0*/  IMAD.IADD R18, R29, 0x1, R27 ;  /* 0x000000011d127824 */ /* 0x000fe200078e021b */
[----:B0-----:R-:W-:-:S04]  /*13e0*/  LEA R24, P2, R26, R14, 0x2 ;  /* 0x0000000e1a187211 */ /* 0x001fc800078410ff */
[----:B------:R-:W-:Y:S02]  /*13f0*/  LEA.HI.X R25, R26, R15, R18, 0x2, P2 ;  /* 0x0000000f1a197211 */ /* 0x000fe400010f1412 */
[----:B--2---:R-:W-:-:S03]  /*1400*/  LEA R20, P3, R10, R16, 0x2 ;  /* 0x000000100a147211 */ /* 0x004fc600078610ff */
[----:B-1----:R-:W2:Y:S01]  /*1410*/  LDG.E R24, desc[UR6][R24.64] ;  /* 0x0000000618187981 */ /* 0x002ea2000c1e1900 */
[----:B------:R-:W-:-:S05]  /*1420*/  LEA.HI.X R21, R10, R17, R23, 0x2, P3 ;  /* 0x000000110a157211 */ /* 0x000fca00018f1417 */
[----:B------:R-:W2:Y:S01]  /*1430*/  LDG.E R20, desc[UR6][R20.64] ;  /* 0x0000000614147981 */ /* 0x000ea2000c1e1900 */
[----:B------:R-:W-:-:S04]  /*1440*/  ISETP.NE.U32.AND P2, PT, R5, 0x1, PT ;  /* 0x000000010500780c */ /* 0x000fc80003f45070 */
[----:B------:R-:W-:Y:S01]  /*1450*/  ISETP.NE.AND.EX P2, PT, RZ, RZ, PT, P2 ;  /* 0x000000ffff00720c */ /* 0x000fe20003f45320 */
[----:B--2---:R-:W-:-:S12]  /*1460*/  IMAD R19, R24, R20, R19 ;  /* 0x0000001418137224 */ /* 0x004fd800078e0213 */
[----:B------:R-:W-:Y:S05]  /*1470*/  @!P2 BRA `(.L_x_2) ;  /* 0x00000000008ca947 */ /* 0x000fea0003800000 */
[----:B------:R-:W-:Y:S01]  /*1480*/  ISETP.NE.U32.AND P2, PT, R5, 0x2, PT ;  /* 0x000000020500780c */ /* 0x000fe20003f45070 */
[----:B------:R-:W-:Y:S01]  /*1490*/  IMAD.MOV.U32 R25, RZ, RZ, RZ ;  /* 0x000000ffff197224 */ /* 0x000fe200078e00ff */
[----:B------:R-:W-:Y:S02]  /*14a0*/  IADD3 R24, P4, PT, R10, 0x1, RZ ;  /* 0x000000010a187810 */ /* 0x000fe40007f9e0ff */
[----:B------:R-:W-:-:S03]  /*14b0*/  ISETP.NE.AND.EX P2, PT, RZ, RZ, PT, P2 ;  /* 0x000000ffff00720c */ /* 0x000fc60003f45320 */
[----:B------:R-:W-:-:S04]  /*14c0*/  IMAD.WIDE.U32 R24, R9, R12, R24 ;  /* 0x0000000c09187225 */ /* 0x000fc800078e0018 */
[----:B------:R-:W-:Y:S01]  /*14d0*/  IMAD.IADD R18, R29, 0x1, R25 ;  /* 0x000000011d127824 */ /* 0x000fe200078e0219 */
[----:B------:R-:W-:Y:S01]  /*14e0*/  LEA R26, P5, R24, R14, 0x2 ;  /* 0x0000000e181a7211 */ /* 0x000fe200078a10ff */
[----:B------:R-:W-:-:S03]  /*14f0*/  IMAD.X R22, RZ, RZ, R23, P4 ;  /* 0x000000ffff167224 */ /* 0x000fc600020e0617 */
[----:B------:R-:W-:Y:S01]  /*1500*/  LEA.HI.X R27, R24, R15, R18, 0x2, P5 ;  /* 0x0000000f181b7211 */ /* 0x000fe200028f1412 */
[----:B------:R-:W-:Y:S01]  /*1510*/  @P2 IMAD.MOV.U32 R21, RZ, RZ, RZ ;  /* 0x000000ffff152224 */ /* 0x000fe200078e00ff */
[----:B------:R-:W-:-:S03]  /*1520*/  @P2 IADD3 R20, P3, PT, R10, 0x2, RZ ;  /* 0x000000020a142810 */ /* 0x000fc60007f7e0ff */
[----:B------:R-:W2:Y:S02]  /*1530*/  LDG.E R26, desc[UR6][R26.64] ;  /* 0x000000061a1a7981 */ /* 0x000ea4000c1e1900 */
[----:B------:R-:W-:-:S04]  /*1540*/  @P2 IMAD.WIDE.U32 R24, R9, R12, R20 ;  /* 0x0000000c09182225 */ /* 0x000fc800078e0014 */
[----:B------:R-:W-:Y:S01]  /*1550*/  VIADD R21, R10, 0x1 ;  /* 0x000000010a157836 */ /* 0x000fe20000000000 */
[----:B------:R-:W-:Y:S01]  /*1560*/  @P2 LEA R14, P5, R24, R14, 0x2 ;  /* 0x0000000e180e2211 */ /* 0x000fe200078a10ff */
[----:B------:R-:W-:Y:S02]  /*1570*/  @P2 IMAD.X R23, RZ, RZ, R23, P3 ;  /* 0x000000ffff172224 */ /* 0x000fe400018e0617 */
[C---:B------:R-:W-:Y:S01]  /*1580*/  IMAD.SHL.U32 R18, R21.reuse, 0x4, RZ ;  /* 0x0000000415127824 */ /* 0x040fe200078e00ff */
[----:B------:R-:W-:Y:S01]  /*1590*/  SHF.L.U64.HI R22, R21, 0x2, R22 ;  /* 0x0000000215167819 */ /* 0x000fe20000010216 */
[C---:B------:R-:W-:Y:S01]  /*15a0*/  @P2 IMAD.SHL.U32 R21, R20.reuse, 0x4, RZ ;  /* 0x0000000414152824 */ /* 0x040fe200078e00ff */
[----:B------:R-:W-:Y:S01]  /*15b0*/  @P2 SHF.L.U64.HI R10, R20, 0x2, R23 ;  /* 0x00000002140a2819 */ /* 0x000fe20000010217 */
[----:B------:R-:W-:Y:S01]  /*15c0*/  @P2 IMAD.IADD R29, R29, 0x1, R25 ;  /* 0x000000011d1d2824 */ /* 0x000fe200078e0219 */
[----:B------:R-:W-:Y:S02]  /*15d0*/  LOP3.LUT R23, R18, 0xfffffffc, RZ, 0xc0, !PT ;  /* 0xfffffffc12177812 */ /* 0x000fe400078ec0ff */
[----:B------:R-:W-:-:S02]  /*15e0*/  @P2 LOP3.LUT R21, R21, 0xfffffffc, RZ, 0xc0, !PT ;  /* 0xfffffffc15152812 */ /* 0x000fc400078ec0ff */
[----:B------:R-:W-:Y:S02]  /*15f0*/  LOP3.LUT R18, R22, 0x3, RZ, 0xc0, !PT ;  /* 0x0000000316127812 */ /* 0x000fe400078ec0ff */
[-C--:B------:R-:W-:Y:S02]  /*1600*/  IADD3 R20, P3, PT, R23, R16.reuse, RZ ;  /* 0x0000001017147210 */ /* 0x080fe40007f7e0ff */
[----:B------:R-:W-:Y:S02]  /*1610*/  @P2 IADD3 R16, P4, PT, R21, R16, RZ ;  /* 0x0000001015102210 */ /* 0x000fe40007f9e0ff */
[----:B------:R-:W-:Y:S01]  /*1620*/  @P2 LOP3.LUT R10, R10, 0x3, RZ, 0xc0, !PT ;  /* 0x000000030a0a2812 */ /* 0x000fe200078ec0ff */
[----:B------:R-:W-:Y:S01]  /*1630*/  IMAD.X R21, R18, 0x1, R17, P3 ;  /* 0x0000000112157824 */ /* 0x000fe200018e0611 */
[----:B------:R-:W-:-:S03]  /*1640*/  @P2 LEA.HI.X R15, R24, R15, R29, 0x2, P5 ;  /* 0x0000000f180f2211 */ /* 0x000fc600028f141d */
[----:B------:R-:W-:Y:S01]  /*1650*/  @P2 IMAD.X R17, R10, 0x1, R17, P4 ;  /* 0x000000010a112824 */ /* 0x000fe200020e0611 */
[----:B------:R-:W2:Y:S04]  /*1660*/  LDG.E R20, desc[UR6][R20.64] ;  /* 0x0000000614147981 */ /* 0x000ea8000c1e1900 */
[----:B------:R-:W3:Y:S04]  /*1670*/  @P2 LDG.E R16, desc[UR6][R16.64] ;  /* 0x0000000610102981 */ /* 0x000ee8000c1e1900 */
[----:B------:R-:W3:Y:S01]  /*1680*/  @P2 LDG.E R14, desc[UR6][R14.64] ;  /* 0x000000060e0e2981 */ /* 0x000ee2000c1e1900 */
[----:B--2---:R-:W-:-:S04]  /*1690*/  IMAD R19, R26, R20, R19 ;  /* 0x000000141a137224 */ /* 0x004fc800078e0213 */
[----:B---3--:R-:W-:-:S07]  /*16a0*/  @P2 IMAD R19, R14, R16, R19 ;  /* 0x000000100e132224 */ /* 0x008fce00078e0213 */
.L_x_2:
[----:B------:R-:W0:Y:S02]  /*16b0*/  LDCU.64 UR4, c[0x0][0x390] ;  /* 0x00007200ff0477ac */ /* 0x000e240008000a00 */
[----:B0-----:R-:W-:-:S04]  /*16c0*/  LEA R14, P2, R9, UR4, 0x2 ;  /* 0x00000004090e7c11 */ /* 0x001fc8000f8410ff */
[----:B------:R-:W-:Y:S01]  /*16d0*/  LEA.HI.X R15, R9, UR5, R7, 0x2, P2 ;  /* 0x00000005090f7c11 */ /* 0x000fe200090f1407 */
[----:B------:R-:W-:-:S04]  /*16e0*/  IMAD.IADD R9, R11, 0x1, R8 ;  /* 0x000000010b097824 */ /* 0x000fc800078e0208 */
[----:B-1----:R0:W-:Y:S01]  /*16f0*/  STG.E desc[UR6][R14.64], R19 ;  /* 0x000000130e007986 */ /* 0x0021e2000c101906 */
[----:B------:R-:W-:Y:S01]  /*1700*/  ISETP.GE.U32.AND P2, PT, R9, R12, PT ;  /* 0x0000000c0900720c */ /* 0x000fe20003f46070 */
[--C-:B------:R-:W-:Y:S01]  /*1710*/  IMAD.MOV.U32 R8, RZ, RZ, R9.reuse ;  /* 0x000000ffff087224 */ /* 0x100fe200078e0009 */
[----:B------:R-:W-:-:S04]  /*1720*/  SHF.R.S32.HI R7, RZ, 0x1f, R9 ;  /* 0x0000001fff077819 */ /* 0x000fc80000011409 */
[----:B------:R-:W-:-:S13]  /*1730*/  ISETP.GE.U32.AND.EX P2, PT, R7, R13, PT, P2 ;  /* 0x0000000d0700720c */ /* 0x000fda0003f46120 */
[----:B0-----:R-:W-:Y:S05]  /*1740*/  @!P2 BRA `(.L_x_5) ;  /* 0xffffffe8009ca947 */ /* 0x001fea000383ffff */
[----:B------:R-:W-:Y:S05]  /*1750*/  EXIT ;  /* 0x000000000000794d */ /* 0x000fea0003800000 */
.L_x_6:
[----:B------:R-:W-:-:S00]  /*1760*/  BRA `(.L_x_6) ;  /* 0xfffffffc00fc7947 */ /* 0x000fc0000383ffff */
[----:B------:R-:W-:-:S00]  /*1770*/  NOP ;  /* 0x0000000000007918 */ /* 0x000fc00000000000 */
        /* <DEDUP_REMOVED lines=8> */
.L_x_7:


//--------------------- .nv.shared.reserved.0     --------------------------
	.section	.nv.shared.reserved.0,"aw",@nobits
	.weak		__nv_reservedSMEM_offset_0_alias
	.size		__nv_reservedSMEM_offset_0_alias, 0, 64
	.other		__nv_reservedSMEM_offset_0_alias,@"STO_CUDA_RESERVED_SHARED STV_DEFAULT"
__nv_reservedSMEM_offset_0_alias:
	.zero		0
	.zero		64


//--------------------- .nv.constant0._Z21matrixVectorMulKernelPiS_S_m --------------------------
	.section	.nv.constant0._Z21matrixVectorMulKernelPiS_S_m,"a",@progbits
	.sectionflags	@""
	.align	4
.nv.constant0._Z21matrixVectorMulKernelPiS_S_m:
	.zero		928


//--------------------- SYMBOLS --------------------------

	.type		.nv.reservedSmem.offset0,@object
	.size		.nv.reservedSmem.offset0,0x4
